//
// Generated by NVIDIA NVVM Compiler
//
// Compiler Build ID: CL-36424714
// Cuda compilation tools, release 13.0, V13.0.88
// Based on NVVM 20.0.0
//

.version 9.0
.target sm_100
.address_size 64

	// .globl	_Z8myKernelv
.extern .func  (.param .b32 func_retval0) vprintf
(
	.param .b64 vprintf_param_0,
	.param .b64 vprintf_param_1
)
;
.global .align 4 .b8 myGlobalVariable[40] = {0, 0, 0, 0, 1, 0, 0, 0, 2, 0, 0, 0, 3, 0, 0, 0, 4, 0, 0, 0, 5, 0, 0, 0, 6, 0, 0, 0, 7, 0, 0, 0, 8, 0, 0, 0, 9};
.global .align 1 .b8 $str[38] = {84, 104, 114, 101, 97, 100, 32, 37, 100, 32, 115, 101, 116, 32, 109, 121, 71, 108, 111, 98, 97, 108, 86, 97, 114, 105, 97, 98, 108, 101, 32, 116, 111, 32, 37, 100, 10};

.visible .entry _Z8myKernelv()
{
	.local .align 8 .b8 	__local_depot0[8];
	.reg .b64 	%SP;
	.reg .b64 	%SPL;
	.reg .b32 	%r<4>;
	.reg .b64 	%rd<8>;

	mov.u64 	%SPL, __local_depot0;
	cvta.local.u64 	%SP, %SPL;
	add.u64 	%rd1, %SP, 0;
	add.u64 	%rd2, %SPL, 0;
	mov.u32 	%r1, %tid.x;
	mul.wide.u32 	%rd3, %r1, 4;
	mov.u64 	%rd4, myGlobalVariable;
	add.s64 	%rd5, %rd4, %rd3;
	st.global.u32 	[%rd5], %r1;
	st.local.v2.u32 	[%rd2], {%r1, %r1};
	mov.u64 	%rd6, $str;
	cvta.global.u64 	%rd7, %rd6;
	{ // callseq 0, 0
	.param .b64 param0;
	st.param.b64 	[param0], %rd7;
	.param .b64 param1;
	st.param.b64 	[param1], %rd1;
	.param .b32 retval0;
	call.uni (retval0), 
	vprintf, 
	(
	param0, 
	param1
	);
	ld.param.b32 	%r2, [retval0];
	} // callseq 0
	ret;

}


// ===== COMPILED SASS (sm_100) =====

	.target	sm_100

	.elftype	@"ET_EXEC"


//--------------------- .note.nv.tkinfo           --------------------------
	.section	.note.nv.tkinfo,"",@"SHT_NOTE"
	.sectionflags	@"SHF_NOTE_NV_TKINFO"
	.tkinfo
        /*0018*/ 	.word	0x00000002
        /*0030*/ 	.string	""
        /*0030*/ 	.string	"ptxas"
        /*0030*/ 	.string	"Cuda compilation tools, release 13.0, V13.0.88"
        /*0030*/ 	.string	"Build cuda_13.0.r13.0/compiler.36424714_0"
        /*0030*/ 	.string	"-arch sm_100 -m 64 "



//--------------------- .note.nv.cuinfo           --------------------------
	.section	.note.nv.cuinfo,"",@"SHT_NOTE"
	.sectionflags	@"SHF_NOTE_NV_CUINFO"
        /*0018*/ 	.short	0x0002
        /*001a*/ 	.short	0x0064
        /*001c*/ 	.short	0x0082
	.zero		2


//--------------------- .nv.info                  --------------------------
	.section	.nv.info,"",@"SHT_CUDA_INFO"
	.align	4


	//----- nvinfo : EIATTR_REGCOUNT
	.align		4
        /*0000*/ 	.byte	0x04, 0x2f
        /*0002*/ 	.short	(.L_3 - .L_2)
	.align		4
.L_2:
        /*0004*/ 	.word	index@(_Z8myKernelv)
        /*0008*/ 	.word	0x00000018


	//----- nvinfo : EIATTR_FRAME_SIZE
	.align		4
.L_3:
        /*000c*/ 	.byte	0x04, 0x11
        /*000e*/ 	.short	(.L_5 - .L_4)
	.align		4
.L_4:
        /*0010*/ 	.word	index@(_Z8myKernelv)
        /*0014*/ 	.word	0x00000008


	//----- nvinfo : EIATTR_MIN_STACK_SIZE
	.align		4
.L_5:
        /*0018*/ 	.byte	0x04, 0x12
        /*001a*/ 	.short	(.L_7 - .L_6)
	.align		4
.L_6:
        /*001c*/ 	.word	index@(_Z8myKernelv)
        /*0020*/ 	.word	0x00000008
.L_7:


//--------------------- .nv.compat                --------------------------
	.section	.nv.compat,"",@"SHT_CUDA_COMPAT_INFO"
	.align	4
        /*0000*/ 	.byte	0x02, 0x09, 0x00, 0x00, 0x02, 0x02, 0x01, 0x00, 0x02, 0x05, 0x05, 0x00, 0x03, 0x07, 0x01, 0x01
        /*0010*/ 	.byte	0x02, 0x03, 0x00, 0x00, 0x02, 0x06, 0x01, 0x00, 0x04, 0x0b, 0x08, 0x00, 0x09, 0x00, 0x00, 0x00
        /*0020*/ 	.byte	0x00, 0x00, 0x00, 0x00


//--------------------- .nv.info._Z8myKernelv     --------------------------
	.section	.nv.info._Z8myKernelv,"",@"SHT_CUDA_INFO"
	.sectionflags	@""
	.align	4


	//----- nvinfo : EIATTR_CUDA_API_VERSION
	.align		4
        /*0000*/ 	.byte	0x04, 0x37
        /*0002*/ 	.short	(.L_9 - .L_8)
.L_8:
        /*0004*/ 	.word	0x00000082


	//----- nvinfo : EIATTR_SPARSE_MMA_MASK
	.align		4
.L_9:
        /*0008*/ 	.byte	0x03, 0x50
        /*000a*/ 	.short	0x0000


	//----- nvinfo : EIATTR_MAXREG_COUNT
	.align		4
        /*000c*/ 	.byte	0x03, 0x1b
        /*000e*/ 	.short	0x00ff


	//----- nvinfo : EIATTR_EXTERNS
	.align		4
        /*0010*/ 	.byte	0x04, 0x0f
        /*0012*/ 	.short	(.L_11 - .L_10)


	//   ....[0]....
	.align		4
.L_10:
        /*0014*/ 	.word	index@(vprintf)


	//----- nvinfo : EIATTR_MERCURY_ISA_VERSION
	.align		4
.L_11:
        /*0018*/ 	.byte	0x03, 0x5f
        /*001a*/ 	.short	0x0101


	//----- nvinfo : EIATTR_VRC_CTA_INIT_COUNT
	.align		4
        /*001c*/ 	.byte	0x02, 0x4a
	.zero		1
	.zero		1


	//----- nvinfo : EIATTR_SYSCALL_OFFSETS
	.align		4
        /*0020*/ 	.byte	0x04, 0x46
        /*0022*/ 	.short	(.L_13 - .L_12)


	//   ....[0]....
.L_12:
        /*0024*/ 	.word	0x00000130


	//----- nvinfo : EIATTR_EXIT_INSTR_OFFSETS
	.align		4
.L_13:
        /*0028*/ 	.byte	0x04, 0x1c
        /*002a*/ 	.short	(.L_15 - .L_14)


	//   ....[0]....
.L_14:
        /*002c*/ 	.word	0x00000140


	//----- nvinfo : EIATTR_SW_WAR
	.align		4
.L_15:
        /*0030*/ 	.byte	0x04, 0x36
        /*0032*/ 	.short	(.L_17 - .L_16)
.L_16:
        /*0034*/ 	.word	0x00000008
.L_17:


//--------------------- .nv.callgraph             --------------------------
	.section	.nv.callgraph,"",@"SHT_CUDA_CALLGRAPH"
	.align	4
	.sectionentsize	8
	.align		4
        /*0000*/ 	.word	0x00000000
	.align		4
        /*0004*/ 	.word	0xffffffff
	.align		4
        /*0008*/ 	.word	index@(_Z8myKernelv)
	.align		4
        /*000c*/ 	.word	index@(vprintf)
	.align		4
        /*0010*/ 	.word	0x00000000
	.align		4
        /*0014*/ 	.word	0xfffffffe
	.align		4
        /*0018*/ 	.word	0x00000000
	.align		4
        /*001c*/ 	.word	0xfffffffd
	.align		4
        /*0020*/ 	.word	0x00000000
	.align		4
        /*0024*/ 	.word	0xfffffffc


//--------------------- .nv.constant4             --------------------------
	.section	.nv.constant4,"a",@progbits
	.align	8
	.align		8
.nv.constant4:
        /*0000*/ 	.dword	vprintf
	.align		8
        /*0008*/ 	.dword	myGlobalVariable
	.align		8
        /*0010*/ 	.dword	$str


//--------------------- .text._Z8myKernelv        --------------------------
	.section	.text._Z8myKernelv,"ax",@progbits
	.align	128
        .global         _Z8myKernelv
        .type           _Z8myKernelv,@function
        .size           _Z8myKernelv,(.L_x_2 - _Z8myKernelv)
        .other          _Z8myKernelv,@"STO_CUDA_ENTRY STV_DEFAULT"
_Z8myKernelv:
.text._Z8myKernelv:
[----:B------:R-:W0:Y:S01]  /*0000*/  LDC R1, c[0x0][0x37c] ;  /* 0x0000df00ff017b82 */ /* 0x000e220000000800 */
[----:B------:R-:W1:Y:S07]  /*0010*/  S2R R10, SR_TID.X ;  /* 0x00000000000a7919 */ /* 0x000e6e0000002100 */
[----:B------:R-:W2:Y:S01]  /*0020*/  LDC.64 R2, c[0x4][0x8] ;  /* 0x01000200ff027b82 */ /* 0x000ea20000000a00 */
[----:B------:R-:W3:Y:S01]  /*0030*/  LDCU.64 UR4, c[0x0][0x358] ;  /* 0x00006b00ff0477ac */ /* 0x000ee20008000a00 */
[----:B0-----:R-:W-:Y:S01]  /*0040*/  VIADD R1, R1, 0xfffffff8 ;  /* 0xfffffff801017836 */ /* 0x001fe20000000000 */
[----:B------:R-:W-:Y:S01]  /*0050*/  MOV R0, 0x0 ;  /* 0x0000000000007802 */ /* 0x000fe20000000f00 */
[----:B------:R-:W0:Y:S04]  /*0060*/  LDCU UR6, c[0x0][0x2f8] ;  /* 0x00005f00ff0677ac */ /* 0x000e280008000800 */
[----:B------:R4:W5:Y:S01]  /*0070*/  LDC.64 R8, c[0x4][R0] ;  /* 0x0100000000087b82 */ /* 0x0009620000000a00 */
[----:B------:R-:W3:Y:S01]  /*0080*/  LDCU.64 UR8, c[0x4][0x10] ;  /* 0x01000200ff0877ac */ /* 0x000ee20008000a00 */
[----:B0-----:R-:W-:Y:S01]  /*0090*/  IADD3 R6, P0, PT, R1, UR6, RZ ;  /* 0x0000000601067c10 */ /* 0x001fe2000ff1e0ff */
[----:B---3--:R-:W-:Y:S01]  /*00a0*/  IMAD.U32 R4, RZ, RZ, UR8 ;  /* 0x00000008ff047e24 */ /* 0x008fe2000f8e00ff */
[----:B------:R-:W-:-:S02]  /*00b0*/  MOV R5, UR9 ;  /* 0x0000000900057c02 */ /* 0x000fc40008000f00 */
[----:B-1----:R-:W-:Y:S01]  /*00c0*/  MOV R11, R10 ;  /* 0x0000000a000b7202 */ /* 0x002fe20000000f00 */
[----:B--2---:R-:W-:-:S04]  /*00d0*/  IMAD.WIDE.U32 R2, R10, 0x4, R2 ;  /* 0x000000040a027825 */ /* 0x004fc800078e0002 */
[----:B------:R4:W-:Y:S04]  /*00e0*/  STL.64 [R1], R10 ;  /* 0x0000000a01007387 */ /* 0x0009e80000100a00 */
[----:B------:R4:W-:Y:S01]  /*00f0*/  STG.E desc[UR4][R2.64], R10 ;  /* 0x0000000a02007986 */ /* 0x0009e2000c101904 */
[----:B------:R-:W0:Y:S02]  /*0100*/  LDCU UR4, c[0x0][0x2fc] ;  /* 0x00005f80ff0477ac */ /* 0x000e240008000800 */
[----:B0---45:R-:W-:-:S07]  /*0110*/  IMAD.X R7, RZ, RZ, UR4, P0 ;  /* 0x00000004ff077e24 */ /* 0x031fce00080e06ff */
[----:B------:R-:W-:-:S07]  /*0120*/  LEPC R20, `(.L_x_0) ;  /* 0x000000001014794e */ /* 0x000fce0000000000 */
[----:B------:R-:W-:Y:S05]  /*0130*/  CALL.ABS.NOINC R8 ;  /* 0x0000000008007343 */ /* 0x000fea0003c00000 */
.L_x_0:
[----:B------:R-:W-:Y:S05]  /*0140*/  EXIT ;  /* 0x000000000000794d */ /* 0x000fea0003800000 */
.L_x_1:
[----:B------:R-:W-:-:S00]  /*0150*/  BRA `(.L_x_1) ;  /* 0xfffffffc00fc7947 */ /* 0x000fc0000383ffff */
[----:B------:R-:W-:-:S00]  /*0160*/  NOP ;  /* 0x0000000000007918 */ /* 0x000fc00000000000 */
        /* <DEDUP_REMOVED lines=9> */
.L_x_2:


//--------------------- .nv.global.init           --------------------------
	.section	.nv.global.init,"aw",@progbits
	.align	4
.nv.global.init:
	.type		myGlobalVariable,@object
	.size		myGlobalVariable,($str - myGlobalVariable)
myGlobalVariable:
        /*0000*/ 	.byte	0x00, 0x00, 0x00, 0x00, 0x01, 0x00, 0x00, 0x00, 0x02, 0x00, 0x00, 0x00, 0x03, 0x00, 0x00, 0x00
        /*0010*/ 	.byte	0x04, 0x00, 0x00, 0x00, 0x05, 0x00, 0x00, 0x00, 0x06, 0x00, 0x00, 0x00, 0x07, 0x00, 0x00, 0x00
        /*0020*/ 	.byte	0x08, 0x00, 0x00, 0x00, 0x09, 0x00, 0x00, 0x00
	.type		$str,@object
	.size		$str,(.L_1 - $str)
$str:
        /*0028*/ 	.byte	0x54, 0x68, 0x72, 0x65, 0x61, 0x64, 0x20, 0x25, 0x64, 0x20, 0x73, 0x65, 0x74, 0x20, 0x6d, 0x79
        /*0038*/ 	.byte	0x47, 0x6c, 0x6f, 0x62, 0x61, 0x6c, 0x56, 0x61, 0x72, 0x69, 0x61, 0x62, 0x6c, 0x65, 0x20, 0x74
        /*0048*/ 	.byte	0x6f, 0x20, 0x25, 0x64, 0x0a, 0x00
.L_1:


//--------------------- .nv.shared.reserved.0     --------------------------
	.section	.nv.shared.reserved.0,"aw",@nobits
	.weak		__nv_reservedSMEM_offset_0_alias
	.size		__nv_reservedSMEM_offset_0_alias, 0, 64
	.other		__nv_reservedSMEM_offset_0_alias,@"STO_CUDA_RESERVED_SHARED STV_DEFAULT"
__nv_reservedSMEM_offset_0_alias:
	.zero		0
	.zero		64


//--------------------- .nv.constant0._Z8myKernelv --------------------------
	.section	.nv.constant0._Z8myKernelv,"a",@progbits
	.sectionflags	@""
	.align	4
.nv.constant0._Z8myKernelv:
	.zero		896


//--------------------- SYMBOLS --------------------------

	.type		.nv.reservedSmem.offset0,@object
	.size		.nv.reservedSmem.offset0,0x4
	.type		vprintf,@function
